	.headerflags	@"EF_CUDA_TEXMODE_UNIFIED EF_CUDA_64BIT_ADDRESS EF_CUDA_SM86 EF_CUDA_VIRTUAL_SM(EF_CUDA_SM86)"
	.elftype	@"ET_EXEC"


//--------------------- .nv.info                  --------------------------
	.section	.nv.info,"",@"SHT_CUDA_INFO"
	.align	4


	//----- nvinfo : EIATTR_REGCOUNT
	.align		4
        /*0000*/ 	.byte	0x04, 0x2f
        /*0002*/ 	.short	(.L_1 - .L_0)
	.align		4
.L_0:
        /*0004*/ 	.word	index@(triton_per_fused__to_copy_add_mean_pow_4)
        /*0008*/ 	.word	0x00000016


	//----- nvinfo : EIATTR_MIN_STACK_SIZE
	.align		4
.L_1:
        /*000c*/ 	.byte	0x04, 0x12
        /*000e*/ 	.short	(.L_3 - .L_2)
	.align		4
.L_2:
        /*0010*/ 	.word	index@(triton_per_fused__to_copy_add_mean_pow_4)
        /*0014*/ 	.word	0x00000000


	//----- nvinfo : EIATTR_FRAME_SIZE
	.align		4
.L_3:
        /*0018*/ 	.byte	0x04, 0x11
        /*001a*/ 	.short	(.L_5 - .L_4)
	.align		4
.L_4:
        /*001c*/ 	.word	index@(triton_per_fused__to_copy_add_mean_pow_4)
        /*0020*/ 	.word	0x00000000


	//----- nvinfo : EIATTR_MIN_STACK_SIZE
	.align		4
.L_5:
        /*0024*/ 	.byte	0x04, 0x12
        /*0026*/ 	.short	(.L_7 - .L_6)
	.align		4
.L_6:
        /*0028*/ 	.word	index@(triton_per_fused__to_copy_add_mean_pow_4)
        /*002c*/ 	.word	0x00000000
.L_7:


//--------------------- .nv.info.triton_per_fused__to_copy_add_mean_pow_4 --------------------------
	.section	.nv.info.triton_per_fused__to_copy_add_mean_pow_4,"",@"SHT_CUDA_INFO"
	.sectionflags	@""
	.align	4


	//----- nvinfo : EIATTR_CUDA_API_VERSION
	.align		4
        /*0000*/ 	.byte	0x04, 0x37
        /*0002*/ 	.short	(.L_9 - .L_8)
.L_8:
        /*0004*/ 	.word	0x0000007c


	//----- nvinfo : EIATTR_SW2861232_WAR
	.align		4
.L_9:
        /*0008*/ 	.byte	0x01, 0x35
	.zero		2


	//----- nvinfo : EIATTR_PARAM_CBANK
	.align		4
        /*000c*/ 	.byte	0x04, 0x0a
        /*000e*/ 	.short	(.L_11 - .L_10)
	.align		4
.L_10:
        /*0010*/ 	.word	index@(.nv.constant0.triton_per_fused__to_copy_add_mean_pow_4)
        /*0014*/ 	.short	0x0160
        /*0016*/ 	.short	0x0048


	//----- nvinfo : EIATTR_CBANK_PARAM_SIZE
	.align		4
.L_11:
        /*0018*/ 	.byte	0x03, 0x19
        /*001a*/ 	.short	0x0048


	//----- nvinfo : EIATTR_KPARAM_INFO
	.align		4
        /*001c*/ 	.byte	0x04, 0x17
        /*001e*/ 	.short	(.L_13 - .L_12)
.L_12:
        /*0020*/ 	.word	0x00000000
        /*0024*/ 	.short	0x0009
        /*0026*/ 	.short	0x0040
        /*0028*/ 	.byte	0x00, 0xf4, 0x21, 0x00


	//----- nvinfo : EIATTR_KPARAM_INFO
	.align		4
.L_13:
        /*002c*/ 	.byte	0x04, 0x17
        /*002e*/ 	.short	(.L_15 - .L_14)
.L_14:
        /*0030*/ 	.word	0x00000000
        /*0034*/ 	.short	0x0008
        /*0036*/ 	.short	0x003c
        /*0038*/ 	.byte	0x00, 0xf0, 0x11, 0x00


	//----- nvinfo : EIATTR_KPARAM_INFO
	.align		4
.L_15:
        /*003c*/ 	.byte	0x04, 0x17
        /*003e*/ 	.short	(.L_17 - .L_16)
.L_16:
        /*0040*/ 	.word	0x00000000
        /*0044*/ 	.short	0x0007
        /*0046*/ 	.short	0x0038
        /*0048*/ 	.byte	0x00, 0xf0, 0x11, 0x00


	//----- nvinfo : EIATTR_KPARAM_INFO
	.align		4
.L_17:
        /*004c*/ 	.byte	0x04, 0x17
        /*004e*/ 	.short	(.L_19 - .L_18)
.L_18:
        /*0050*/ 	.word	0x00000000
        /*0054*/ 	.short	0x0006
        /*0056*/ 	.short	0x0030
        /*0058*/ 	.byte	0x00, 0xf4, 0x21, 0x00


	//----- nvinfo : EIATTR_KPARAM_INFO
	.align		4
.L_19:
        /*005c*/ 	.byte	0x04, 0x17
        /*005e*/ 	.short	(.L_21 - .L_20)
.L_20:
        /*0060*/ 	.word	0x00000000
        /*0064*/ 	.short	0x0005
        /*0066*/ 	.short	0x0028
        /*0068*/ 	.byte	0x00, 0xf4, 0x21, 0x00


	//----- nvinfo : EIATTR_KPARAM_INFO
	.align		4
.L_21:
        /*006c*/ 	.byte	0x04, 0x17
        /*006e*/ 	.short	(.L_23 - .L_22)
.L_22:
        /*0070*/ 	.word	0x00000000
        /*0074*/ 	.short	0x0004
        /*0076*/ 	.short	0x0020
        /*0078*/ 	.byte	0x00, 0xf4, 0x21, 0x00


	//----- nvinfo : EIATTR_KPARAM_INFO
	.align		4
.L_23:
        /*007c*/ 	.byte	0x04, 0x17
        /*007e*/ 	.short	(.L_25 - .L_24)
.L_24:
        /*0080*/ 	.word	0x00000000
        /*0084*/ 	.short	0x0003
        /*0086*/ 	.short	0x0018
        /*0088*/ 	.byte	0x00, 0xf4, 0x21, 0x00


	//----- nvinfo : EIATTR_KPARAM_INFO
	.align		4
.L_25:
        /*008c*/ 	.byte	0x04, 0x17
        /*008e*/ 	.short	(.L_27 - .L_26)
.L_26:
        /*0090*/ 	.word	0x00000000
        /*0094*/ 	.short	0x0002
        /*0096*/ 	.short	0x0010
        /*0098*/ 	.byte	0x00, 0xf4, 0x21, 0x00


	//----- nvinfo : EIATTR_KPARAM_INFO
	.align		4
.L_27:
        /*009c*/ 	.byte	0x04, 0x17
        /*009e*/ 	.short	(.L_29 - .L_28)
.L_28:
        /*00a0*/ 	.word	0x00000000
        /*00a4*/ 	.short	0x0001
        /*00a6*/ 	.short	0x0008
        /*00a8*/ 	.byte	0x00, 0xf4, 0x21, 0x00


	//----- nvinfo : EIATTR_KPARAM_INFO
	.align		4
.L_29:
        /*00ac*/ 	.byte	0x04, 0x17
        /*00ae*/ 	.short	(.L_31 - .L_30)
.L_30:
        /*00b0*/ 	.word	0x00000000
        /*00b4*/ 	.short	0x0000
        /*00b6*/ 	.short	0x0000
        /*00b8*/ 	.byte	0x00, 0xf4, 0x21, 0x00


	//----- nvinfo : EIATTR_MAXREG_COUNT
	.align		4
.L_31:
        /*00bc*/ 	.byte	0x03, 0x1b
        /*00be*/ 	.short	0x00ff


	//----- nvinfo : EIATTR_COOP_GROUP_MASK_REGIDS
	.align		4
        /*00c0*/ 	.byte	0x04, 0x29
        /*00c2*/ 	.short	(.L_33 - .L_32)


	//   ....[0]....
.L_32:
        /*00c4*/ 	.word	0xffffffff


	//   ....[1]....
        /*00c8*/ 	.word	0xffffffff


	//   ....[2]....
        /*00cc*/ 	.word	0xffffffff


	//   ....[3]....
        /*00d0*/ 	.word	0xffffffff


	//   ....[4]....
        /*00d4*/ 	.word	0xffffffff


	//   ....[5]....
        /*00d8*/ 	.word	0xffffffff


	//----- nvinfo : EIATTR_COOP_GROUP_INSTR_OFFSETS
	.align		4
.L_33:
        /*00dc*/ 	.byte	0x04, 0x28
        /*00de*/ 	.short	(.L_35 - .L_34)


	//   ....[0]....
.L_34:
        /*00e0*/ 	.word	0x000003c0


	//   ....[1]....
        /*00e4*/ 	.word	0x000003e0


	//   ....[2]....
        /*00e8*/ 	.word	0x00000400


	//   ....[3]....
        /*00ec*/ 	.word	0x00000420


	//   ....[4]....
        /*00f0*/ 	.word	0x00000450


	//   ....[5]....
        /*00f4*/ 	.word	0x00000500


	//----- nvinfo : EIATTR_EXIT_INSTR_OFFSETS
	.align		4
.L_35:
        /*00f8*/ 	.byte	0x04, 0x1c
        /*00fa*/ 	.short	(.L_37 - .L_36)


	//   ....[0]....
.L_36:
        /*00fc*/ 	.word	0x00000590


	//   ....[1]....
        /*0100*/ 	.word	0x000005d0


	//----- nvinfo : EIATTR_REQNTID
	.align		4
.L_37:
        /*0104*/ 	.byte	0x04, 0x10
        /*0106*/ 	.short	(.L_39 - .L_38)
.L_38:
        /*0108*/ 	.word	0x00000040
        /*010c*/ 	.word	0x00000001
        /*0110*/ 	.word	0x00000001
.L_39:


//--------------------- .nv.callgraph             --------------------------
	.section	.nv.callgraph,"",@"SHT_CUDA_CALLGRAPH"
	.align	4
	.sectionentsize	8
	.align		4
        /*0000*/ 	.word	0x00000000
	.align		4
        /*0004*/ 	.word	0xffffffff
	.align		4
        /*0008*/ 	.word	0x00000000
	.align		4
        /*000c*/ 	.word	0xfffffffe
	.align		4
        /*0010*/ 	.word	0x00000000
	.align		4
        /*0014*/ 	.word	0xfffffffd
	.align		4
        /*0018*/ 	.word	0x00000000
	.align		4
        /*001c*/ 	.word	0xfffffffc


//--------------------- .nv.rel.action            --------------------------
	.section	.nv.rel.action,"",@"SHT_CUDA_RELOCINFO"
	.align	8
	.sectionentsize	8
        /*0000*/ 	.byte	0x73, 0x00, 0x00, 0x00, 0x00, 0x00, 0x00, 0x00, 0x00, 0x00, 0x00, 0x11, 0x25, 0x00, 0x05, 0x36


//--------------------- .nv.constant0.triton_per_fused__to_copy_add_mean_pow_4 --------------------------
	.section	.nv.constant0.triton_per_fused__to_copy_add_mean_pow_4,"a",@progbits
	.sectionflags	@""
	.align	4
.nv.constant0.triton_per_fused__to_copy_add_mean_pow_4:
	.zero		424


//--------------------- .text.triton_per_fused__to_copy_add_mean_pow_4 --------------------------
	.section	.text.triton_per_fused__to_copy_add_mean_pow_4,"ax",@progbits
	.sectionflags	@"SHF_BARRIERS=1"
	.sectioninfo	@"SHI_REGISTERS=22"
	.align	128
        .global         triton_per_fused__to_copy_add_mean_pow_4
        .type           triton_per_fused__to_copy_add_mean_pow_4,@function
        .size           triton_per_fused__to_copy_add_mean_pow_4,(.L_x_1 - triton_per_fused__to_copy_add_mean_pow_4)
        .other          triton_per_fused__to_copy_add_mean_pow_4,@"STO_CUDA_ENTRY STV_DEFAULT"
triton_per_fused__to_copy_add_mean_pow_4:
.text.triton_per_fused__to_copy_add_mean_pow_4:
[----:B------:R-:W-:Y:S02]  /*0000*/  IMAD.MOV.U32 R1, RZ, RZ, c[0x0][0x28] ;  /* 0x00000a00ff017624 */ /* 0x000fe400078e00ff */
[----:B------:R-:W0:Y:S01]  /*0010*/  S2R R0, SR_CTAID.X ;  /* 0x0000000000007919 */ /* 0x000e220000002500 */
[----:B------:R-:W-:Y:S01]  /*0020*/  IMAD.MOV.U32 R2, RZ, RZ, 0x2 ;  /* 0x00000002ff027424 */ /* 0x000fe200078e00ff */
[----:B------:R-:W-:Y:S01]  /*0030*/  PRMT R13, RZ, 0x7610, R13 ;  /* 0x00007610ff0d7816 */ /* 0x000fe2000000000d */
[----:B------:R-:W-:Y:S01]  /*0040*/  ULDC.64 UR4, c[0x0][0x118] ;  /* 0x0000460000047ab9 */ /* 0x000fe20000000a00 */
[C---:B0-----:R-:W-:Y:S01]  /*0050*/  IMAD.HI R4, R0.reuse, 0x2aaaaaab, RZ ;  /* 0x2aaaaaab00047827 */ /* 0x041fe200078e02ff */
[----:B------:R-:W-:-:S04]  /*0060*/  ISETP.GE.AND P2, PT, R0, 0x15180, PT ;  /* 0x000151800000780c */ /* 0x000fc80003f46270 */
[----:B------:R-:W-:-:S04]  /*0070*/  SHF.R.U32.HI R5, RZ, 0x1f, R4 ;  /* 0x0000001fff057819 */ /* 0x000fc80000011604 */
[----:B------:R-:W-:-:S05]  /*0080*/  LEA.HI.SX32 R11, R4, R5, 0x1e ;  /* 0x00000005040b7211 */ /* 0x000fca00078ff2ff */
[----:B------:R-:W-:-:S05]  /*0090*/  IMAD.WIDE R6, R11, R2, c[0x0][0x168] ;  /* 0x00005a000b067625 */ /* 0x000fca00078e0202 */
[----:B------:R0:W2:Y:S01]  /*00a0*/  @!P2 LDG.E.EL.U16 R13, [R6.64] ;  /* 0x00000004060da981 */ /* 0x0000a2000c2e1500 */
[----:B------:R-:W-:Y:S01]  /*00b0*/  PRMT R16, RZ, 0x7610, R16 ;  /* 0x00007610ff107816 */ /* 0x000fe20000000010 */
[C---:B------:R-:W-:Y:S02]  /*00c0*/  IMAD.WIDE R8, R11.reuse, R2, c[0x0][0x170] ;  /* 0x00005c000b087625 */ /* 0x040fe400078e0202 */
[----:B------:R-:W1:Y:S04]  /*00d0*/  S2R R4, SR_TID.X ;  /* 0x0000000000047919 */ /* 0x000e680000002100 */
[----:B------:R3:W4:Y:S01]  /*00e0*/  @!P2 LDG.E.EL.U16 R16, [R8.64] ;  /* 0x000000040810a981 */ /* 0x000722000c2e1500 */
[----:B------:R-:W-:Y:S01]  /*00f0*/  IMAD R10, R11, -0x18, R0 ;  /* 0xffffffe80b0a7824 */ /* 0x000fe200078e0200 */
[----:B------:R-:W-:Y:S01]  /*0100*/  CS2R R18, SRZ ;  /* 0x0000000000127805 */ /* 0x000fe2000001ff00 */
[----:B------:R-:W-:Y:S01]  /*0110*/  CS2R R14, SRZ ;  /* 0x00000000000e7805 */ /* 0x000fe2000001ff00 */
[----:B-1----:R-:W-:-:S05]  /*0120*/  IMAD.SHL.U32 R5, R4, 0x2, RZ ;  /* 0x0000000204057824 */ /* 0x002fca00078e00ff */
[----:B------:R-:W-:Y:S02]  /*0130*/  LOP3.LUT R11, R5, 0x7e, RZ, 0xc0, !PT ;  /* 0x0000007e050b7812 */ /* 0x000fe400078ec0ff */
[----:B------:R-:W-:-:S03]  /*0140*/  MOV R5, 0x4 ;  /* 0x0000000400057802 */ /* 0x000fc60000000f00 */
[--C-:B------:R-:W-:Y:S02]  /*0150*/  IMAD R17, R10, 0x80, R11.reuse ;  /* 0x000000800a117824 */ /* 0x100fe400078e020b */
[----:B------:R-:W-:Y:S02]  /*0160*/  IMAD R12, R0, 0x80, R11 ;  /* 0x00000080000c7824 */ /* 0x000fe400078e020b */
[----:B---3--:R-:W-:-:S04]  /*0170*/  IMAD.WIDE R8, R17, R2, c[0x0][0x178] ;  /* 0x00005e0011087625 */ /* 0x008fc800078e0202 */
[----:B0-----:R-:W-:Y:S01]  /*0180*/  IMAD.WIDE R6, R12, R5, c[0x0][0x160] ;  /* 0x000058000c067625 */ /* 0x001fe200078e0205 */
[----:B------:R-:W3:Y:S03]  /*0190*/  @!P2 LDG.E.EL R18, [R8.64] ;  /* 0x000000040812a981 */ /* 0x000ee6000c2e1900 */
[----:B------:R-:W-:Y:S01]  /*01a0*/  IMAD.WIDE R10, R17, R2, c[0x0][0x180] ;  /* 0x00006000110a7625 */ /* 0x000fe200078e0202 */
[----:B------:R3:W5:Y:S04]  /*01b0*/  @!P2 LDG.E.64 R14, [R6.64] ;  /* 0x00000004060ea981 */ /* 0x000768000c1e1b00 */
[----:B------:R-:W5:Y:S01]  /*01c0*/  @!P2 LDG.E.EL R19, [R10.64] ;  /* 0x000000040a13a981 */ /* 0x000f62000c2e1900 */
[----:B--2---:R-:W-:-:S04]  /*01d0*/  SHF.L.U32 R17, R13, 0x10, RZ ;  /* 0x000000100d117819 */ /* 0x004fc800000006ff */
[----:B------:R-:W-:-:S04]  /*01e0*/  FSETP.GE.AND P0, PT, R17, RZ, PT ;  /* 0x000000ff1100720b */ /* 0x000fc80003f06000 */
[----:B------:R-:W-:Y:S01]  /*01f0*/  SEL R13, R13, RZ, !P0 ;  /* 0x000000ff0d0d7207 */ /* 0x000fe20004000000 */
[----:B----4-:R-:W-:-:S04]  /*0200*/  IMAD.U32 R17, R16, 0x10000, RZ ;  /* 0x0001000010117824 */ /* 0x010fc800078e00ff */
[----:B------:R-:W-:Y:S01]  /*0210*/  IMAD.U32 R13, R13, 0x10000, RZ ;  /* 0x000100000d0d7824 */ /* 0x000fe200078e00ff */
[----:B------:R-:W-:-:S03]  /*0220*/  FSETP.GTU.AND P1, PT, R17, RZ, PT ;  /* 0x000000ff1100720b */ /* 0x000fc60003f2c000 */
[----:B------:R-:W-:Y:S01]  /*0230*/  FADD R13, RZ, -R13 ;  /* 0x8000000dff0d7221 */ /* 0x000fe20000000000 */
[----:B------:R-:W-:-:S04]  /*0240*/  SEL R16, R16, RZ, P1 ;  /* 0x000000ff10107207 */ /* 0x000fc80000800000 */
[----:B------:R-:W-:Y:S02]  /*0250*/  FSETP.NAN.AND P0, PT, R13, R13, PT ;  /* 0x0000000d0d00720b */ /* 0x000fe40003f08000 */
[----:B------:R-:W-:-:S04]  /*0260*/  SHF.L.U32 R16, R16, 0x10, RZ ;  /* 0x0000001010107819 */ /* 0x000fc800000006ff */
[----:B------:R-:W-:-:S07]  /*0270*/  FSETP.GT.AND P1, PT, R13, R16, PT ;  /* 0x000000100d00720b */ /* 0x000fce0003f24000 */
[----:B------:R-:W-:-:S05]  /*0280*/  @!P0 FSEL R13, R13, R16, P1 ;  /* 0x000000100d0d8208 */ /* 0x000fca0000800000 */
[----:B------:R-:W-:-:S05]  /*0290*/  FMUL R13, R13, 0.0078740157186985015869 ;  /* 0x3c0102040d0d7820 */ /* 0x000fca0000400000 */
[C---:B------:R-:W-:Y:S02]  /*02a0*/  FSETP.GT.AND P0, PT, R13.reuse, 9.9999997473787516356e-06, PT ;  /* 0x3727c5ac0d00780b */ /* 0x040fe40003f04000 */
[----:B------:R-:W-:Y:S02]  /*02b0*/  FSETP.NAN.AND P1, PT, R13, R13, PT ;  /* 0x0000000d0d00720b */ /* 0x000fe40003f28000 */
[----:B---3--:R-:W-:Y:S02]  /*02c0*/  PRMT R6, R18, 0x7632, R6 ;  /* 0x0000763212067816 */ /* 0x008fe40000000006 */
[----:B-----5:R-:W-:Y:S02]  /*02d0*/  I2FP.F32.S32 R8, R15 ;  /* 0x0000000f00087245 */ /* 0x020fe40000201400 */
[----:B------:R-:W-:-:S05]  /*02e0*/  PRMT R7, R19, 0x7632, R7 ;  /* 0x0000763213077816 */ /* 0x000fca0000000007 */
[----:B------:R-:W-:Y:S01]  /*02f0*/  @!P0 FSEL R13, R13, 9.9999997473787516356e-06, P1 ;  /* 0x3727c5ac0d0d8808 */ /* 0x000fe20000800000 */
[----:B------:R-:W-:Y:S01]  /*0300*/  IMAD.U32 R6, R6, 0x10000, RZ ;  /* 0x0001000006067824 */ /* 0x000fe200078e00ff */
[----:B------:R-:W-:Y:S01]  /*0310*/  I2FP.F32.S32 R14, R14 ;  /* 0x0000000e000e7245 */ /* 0x000fe20000201400 */
[----:B------:R-:W-:Y:S02]  /*0320*/  IMAD.U32 R7, R7, 0x10000, RZ ;  /* 0x0001000007077824 */ /* 0x000fe400078e00ff */
[----:B------:R-:W-:Y:S01]  /*0330*/  FMUL R8, R13, R8 ;  /* 0x000000080d087220 */ /* 0x000fe20000400000 */
[----:B------:R-:W-:Y:S01]  /*0340*/  SHF.L.U32 R18, R18, 0x10, RZ ;  /* 0x0000001012127819 */ /* 0x000fe200000006ff */
[----:B------:R-:W-:Y:S01]  /*0350*/  IMAD.U32 R19, R19, 0x10000, RZ ;  /* 0x0001000013137824 */ /* 0x000fe200078e00ff */
[----:B------:R-:W-:Y:S01]  /*0360*/  FMUL R14, R13, R14 ;  /* 0x0000000e0d0e7220 */ /* 0x000fe20000400000 */
[----:B------:R-:W-:-:S03]  /*0370*/  FFMA R16, R6, R8, R7 ;  /* 0x0000000806107223 */ /* 0x000fc60000000007 */
[----:B------:R-:W-:Y:S01]  /*0380*/  FFMA R19, R18, R14, R19 ;  /* 0x0000000e12137223 */ /* 0x000fe20000000013 */
[----:B------:R-:W-:-:S04]  /*0390*/  FMUL R6, R16, R16 ;  /* 0x0000001010067220 */ /* 0x000fc80000400000 */
[----:B------:R-:W-:-:S05]  /*03a0*/  FFMA R6, R19, R19, R6 ;  /* 0x0000001313067223 */ /* 0x000fca0000000006 */
[----:B------:R-:W-:-:S05]  /*03b0*/  FSEL R6, R6, RZ, !P2 ;  /* 0x000000ff06067208 */ /* 0x000fca0005000000 */
[----:B------:R-:W0:Y:S02]  /*03c0*/  SHFL.BFLY PT, R7, R6, 0x10, 0x1f ;  /* 0x0e001f0006077f89 */ /* 0x000e2400000e0000 */
[----:B0-----:R-:W-:-:S05]  /*03d0*/  FADD R7, R6, R7 ;  /* 0x0000000706077221 */ /* 0x001fca0000000000 */
[----:B------:R-:W0:Y:S02]  /*03e0*/  SHFL.BFLY PT, R8, R7, 0x8, 0x1f ;  /* 0x0d001f0007087f89 */ /* 0x000e2400000e0000 */
[----:B0-----:R-:W-:-:S05]  /*03f0*/  FADD R8, R7, R8 ;  /* 0x0000000807087221 */ /* 0x001fca0000000000 */
[----:B------:R-:W0:Y:S02]  /*0400*/  SHFL.BFLY PT, R9, R8, 0x4, 0x1f ;  /* 0x0c801f0008097f89 */ /* 0x000e2400000e0000 */
[----:B0-----:R-:W-:-:S05]  /*0410*/  FADD R9, R8, R9 ;  /* 0x0000000908097221 */ /* 0x001fca0000000000 */
[----:B------:R-:W0:Y:S01]  /*0420*/  SHFL.BFLY PT, R10, R9, 0x2, 0x1f ;  /* 0x0c401f00090a7f89 */ /* 0x000e2200000e0000 */
[----:B------:R-:W-:Y:S01]  /*0430*/  LOP3.LUT P0, RZ, R4, 0x1f, RZ, 0xc0, !PT ;  /* 0x0000001f04ff7812 */ /* 0x000fe2000780c0ff */
[----:B0-----:R-:W-:-:S05]  /*0440*/  FADD R10, R9, R10 ;  /* 0x0000000a090a7221 */ /* 0x001fca0000000000 */
[----:B------:R-:W0:Y:S01]  /*0450*/  SHFL.BFLY PT, R11, R10, 0x1, 0x1f ;  /* 0x0c201f000a0b7f89 */ /* 0x000e2200000e0000 */
[----:B------:R-:W-:-:S04]  /*0460*/  SHF.R.U32.HI R6, RZ, 0x3, R4 ;  /* 0x00000003ff067819 */ /* 0x000fc80000011604 */
[----:B------:R-:W-:Y:S02]  /*0470*/  LOP3.LUT R6, R6, 0x4, RZ, 0xc0, !PT ;  /* 0x0000000406067812 */ /* 0x000fe400078ec0ff */
[----:B------:R-:W-:Y:S01]  /*0480*/  ISETP.GE.AND P1, PT, R4, 0x2, PT ;  /* 0x000000020400780c */ /* 0x000fe20003f26270 */
[----:B0-----:R-:W-:-:S05]  /*0490*/  FADD R11, R10, R11 ;  /* 0x0000000b0a0b7221 */ /* 0x001fca0000000000 */
[----:B------:R-:W-:Y:S04]  /*04a0*/  @!P0 STS [R6], R11 ;  /* 0x0000000b06008388 */ /* 0x000fe80000000800 */
[----:B------:R-:W-:Y:S06]  /*04b0*/  BAR.SYNC.DEFER_BLOCKING 0x0 ;  /* 0x0000000000007b1d */ /* 0x000fec0000010000 */
[----:B------:R-:W0:Y:S01]  /*04c0*/  @!P1 LDS R3, [R4.X4] ;  /* 0x0000000004039984 */ /* 0x000e220000004800 */
[----:B------:R-:W-:-:S04]  /*04d0*/  LOP3.LUT R7, R4, 0x1, RZ, 0xc0, !PT ;  /* 0x0000000104077812 */ /* 0x000fc800078ec0ff */
[----:B------:R-:W-:-:S04]  /*04e0*/  ISETP.NE.U32.AND P0, PT, R7, 0x1, PT ;  /* 0x000000010700780c */ /* 0x000fc80003f05070 */
[C---:B------:R-:W-:Y:S01]  /*04f0*/  ISETP.LT.AND P0, PT, R4.reuse, 0x2, P0 ;  /* 0x000000020400780c */ /* 0x040fe20000701270 */
[----:B0-----:R-:W0:Y:S01]  /*0500*/  SHFL.BFLY PT, R8, R3, 0x1, 0x1f ;  /* 0x0c201f0003087f89 */ /* 0x001e2200000e0000 */
[----:B------:R-:W-:-:S04]  /*0510*/  LOP3.LUT P1, RZ, R4, 0x3f, RZ, 0xc0, !PT ;  /* 0x0000003f04ff7812 */ /* 0x000fc8000782c0ff */
[----:B------:R-:W-:Y:S01]  /*0520*/  ISETP.LT.AND P1, PT, R0, 0x15180, !P1 ;  /* 0x000151800000780c */ /* 0x000fe20004f21270 */
[----:B0-----:R-:W-:-:S06]  /*0530*/  FADD R9, R3, R8 ;  /* 0x0000000803097221 */ /* 0x001fcc0000000000 */
[----:B------:R0:W-:Y:S01]  /*0540*/  @P0 STS [R4.X4], R9 ;  /* 0x0000000904000388 */ /* 0x0001e20000004800 */
[----:B------:R-:W-:Y:S01]  /*0550*/  F2FP.BF16.PACK_AB R19, R16, R19 ;  /* 0x000000131013723e */ /* 0x000fe200000010ff */
[----:B------:R-:W-:Y:S02]  /*0560*/  IMAD.WIDE R6, R12, R2, c[0x0][0x188] ;  /* 0x000062000c067625 */ /* 0x000fe400078e0202 */
[----:B------:R-:W-:Y:S06]  /*0570*/  BAR.SYNC.DEFER_BLOCKING 0x0 ;  /* 0x0000000000007b1d */ /* 0x000fec0000010000 */
[----:B------:R0:W-:Y:S01]  /*0580*/  @!P2 STG.E [R6.64], R19 ;  /* 0x000000130600a986 */ /* 0x0001e2000c101904 */
[----:B------:R-:W-:Y:S05]  /*0590*/  @!P1 EXIT ;  /* 0x000000000000994d */ /* 0x000fea0003800000 */
[----:B0-----:R-:W0:Y:S01]  /*05a0*/  LDS R7, [RZ] ;  /* 0x00000000ff077984 */ /* 0x001e220000000800 */
[----:B------:R-:W-:-:S05]  /*05b0*/  IMAD.WIDE R2, R0, R5, c[0x0][0x190] ;  /* 0x0000640000027625 */ /* 0x000fca00078e0205 */
[----:B0-----:R-:W-:Y:S01]  /*05c0*/  STG.E [R2.64], R7 ;  /* 0x0000000702007986 */ /* 0x001fe2000c101904 */
[----:B------:R-:W-:Y:S05]  /*05d0*/  EXIT ;  /* 0x000000000000794d */ /* 0x000fea0003800000 */
.L_x_0:
[----:B------:R-:W-:-:S00]  /*05e0*/  BRA `(.L_x_0) ;  /* 0xfffffff000007947 */ /* 0x000fc0000383ffff */
[----:B------:R-:W-:-:S00]  /*05f0*/  NOP ;  /* 0x0000000000007918 */ /* 0x000fc00000000000 */
        /* <DEDUP_REMOVED lines=8> */
.L_x_1:


//--------------------- .nv.shared.triton_per_fused__to_copy_add_mean_pow_4 --------------------------
	.section	.nv.shared.triton_per_fused__to_copy_add_mean_pow_4,"aw",@nobits
	.sectionflags	@""
	.align	16
